//
// Generated by NVIDIA NVVM Compiler
//
// Compiler Build ID: CL-36424714
// Cuda compilation tools, release 13.0, V13.0.88
// Based on NVVM 20.0.0
//

.version 9.0
.target sm_100
.address_size 64

	// .globl	_Z3addPiS_

.visible .entry _Z3addPiS_(
	.param .u64 .ptr .align 1 _Z3addPiS__param_0,
	.param .u64 .ptr .align 1 _Z3addPiS__param_1
)
{
	.reg .b32 	%r<3>;
	.reg .b64 	%rd<8>;

	ld.param.u64 	%rd1, [_Z3addPiS__param_0];
	ld.param.u64 	%rd2, [_Z3addPiS__param_1];
	cvta.to.global.u64 	%rd3, %rd1;
	cvta.to.global.u64 	%rd4, %rd2;
	mov.u32 	%r1, %tid.x;
	mul.wide.u32 	%rd5, %r1, 4;
	add.s64 	%rd6, %rd4, %rd5;
	ld.global.u32 	%r2, [%rd6];
	add.s64 	%rd7, %rd3, %rd5;
	st.global.u32 	[%rd7], %r2;
	ret;

}


// ===== COMPILED SASS (sm_100) =====

	.target	sm_100

	.elftype	@"ET_EXEC"


//--------------------- .note.nv.tkinfo           --------------------------
	.section	.note.nv.tkinfo,"",@"SHT_NOTE"
	.sectionflags	@"SHF_NOTE_NV_TKINFO"
	.tkinfo
        /*0018*/ 	.word	0x00000002
        /*0030*/ 	.string	""
        /*0030*/ 	.string	"ptxas"
        /*0030*/ 	.string	"Cuda compilation tools, release 13.0, V13.0.88"
        /*0030*/ 	.string	"Build cuda_13.0.r13.0/compiler.36424714_0"
        /*0030*/ 	.string	"-arch sm_100 -m 64 "



//--------------------- .note.nv.cuinfo           --------------------------
	.section	.note.nv.cuinfo,"",@"SHT_NOTE"
	.sectionflags	@"SHF_NOTE_NV_CUINFO"
        /*0018*/ 	.short	0x0002
        /*001a*/ 	.short	0x0064
        /*001c*/ 	.short	0x0082
	.zero		2


//--------------------- .nv.info                  --------------------------
	.section	.nv.info,"",@"SHT_CUDA_INFO"
	.align	4


	//----- nvinfo : EIATTR_REGCOUNT
	.align		4
        /*0000*/ 	.byte	0x04, 0x2f
        /*0002*/ 	.short	(.L_1 - .L_0)
	.align		4
.L_0:
        /*0004*/ 	.word	index@(_Z3addPiS_)
        /*0008*/ 	.word	0x0000000a


	//----- nvinfo : EIATTR_FRAME_SIZE
	.align		4
.L_1:
        /*000c*/ 	.byte	0x04, 0x11
        /*000e*/ 	.short	(.L_3 - .L_2)
	.align		4
.L_2:
        /*0010*/ 	.word	index@(_Z3addPiS_)
        /*0014*/ 	.word	0x00000000


	//----- nvinfo : EIATTR_MIN_STACK_SIZE
	.align		4
.L_3:
        /*0018*/ 	.byte	0x04, 0x12
        /*001a*/ 	.short	(.L_5 - .L_4)
	.align		4
.L_4:
        /*001c*/ 	.word	index@(_Z3addPiS_)
        /*0020*/ 	.word	0x00000000
.L_5:


//--------------------- .nv.compat                --------------------------
	.section	.nv.compat,"",@"SHT_CUDA_COMPAT_INFO"
	.align	4
        /*0000*/ 	.byte	0x02, 0x09, 0x00, 0x00, 0x02, 0x02, 0x01, 0x00, 0x02, 0x05, 0x05, 0x00, 0x03, 0x07, 0x01, 0x01
        /*0010*/ 	.byte	0x02, 0x03, 0x00, 0x00, 0x02, 0x06, 0x01, 0x00, 0x04, 0x0b, 0x08, 0x00, 0x09, 0x00, 0x00, 0x00
        /*0020*/ 	.byte	0x00, 0x00, 0x00, 0x00


//--------------------- .nv.info._Z3addPiS_       --------------------------
	.section	.nv.info._Z3addPiS_,"",@"SHT_CUDA_INFO"
	.sectionflags	@""
	.align	4


	//----- nvinfo : EIATTR_CUDA_API_VERSION
	.align		4
        /*0000*/ 	.byte	0x04, 0x37
        /*0002*/ 	.short	(.L_7 - .L_6)
.L_6:
        /*0004*/ 	.word	0x00000082


	//----- nvinfo : EIATTR_KPARAM_INFO
	.align		4
.L_7:
        /*0008*/ 	.byte	0x04, 0x17
        /*000a*/ 	.short	(.L_9 - .L_8)
.L_8:
        /*000c*/ 	.word	0x00000000
        /*0010*/ 	.short	0x0001
        /*0012*/ 	.short	0x0008
        /*0014*/ 	.byte	0x00, 0xf5, 0x21, 0x00


	//----- nvinfo : EIATTR_KPARAM_INFO
	.align		4
.L_9:
        /*0018*/ 	.byte	0x04, 0x17
        /*001a*/ 	.short	(.L_11 - .L_10)
.L_10:
        /*001c*/ 	.word	0x00000000
        /*0020*/ 	.short	0x0000
        /*0022*/ 	.short	0x0000
        /*0024*/ 	.byte	0x00, 0xf5, 0x21, 0x00


	//----- nvinfo : EIATTR_SPARSE_MMA_MASK
	.align		4
.L_11:
        /*0028*/ 	.byte	0x03, 0x50
        /*002a*/ 	.short	0x0000


	//----- nvinfo : EIATTR_MAXREG_COUNT
	.align		4
        /*002c*/ 	.byte	0x03, 0x1b
        /*002e*/ 	.short	0x00ff


	//----- nvinfo : EIATTR_MERCURY_ISA_VERSION
	.align		4
        /*0030*/ 	.byte	0x03, 0x5f
        /*0032*/ 	.short	0x0101


	//----- nvinfo : EIATTR_VRC_CTA_INIT_COUNT
	.align		4
        /*0034*/ 	.byte	0x02, 0x4a
	.zero		1
	.zero		1


	//----- nvinfo : EIATTR_EXIT_INSTR_OFFSETS
	.align		4
        /*0038*/ 	.byte	0x04, 0x1c
        /*003a*/ 	.short	(.L_13 - .L_12)


	//   ....[0]....
.L_12:
        /*003c*/ 	.word	0x00000090


	//----- nvinfo : EIATTR_CBANK_PARAM_SIZE
	.align		4
.L_13:
        /*0040*/ 	.byte	0x03, 0x19
        /*0042*/ 	.short	0x0010


	//----- nvinfo : EIATTR_PARAM_CBANK
	.align		4
        /*0044*/ 	.byte	0x04, 0x0a
        /*0046*/ 	.short	(.L_15 - .L_14)
	.align		4
.L_14:
        /*0048*/ 	.word	index@(.nv.constant0._Z3addPiS_)
        /*004c*/ 	.short	0x0380
        /*004e*/ 	.short	0x0010


	//----- nvinfo : EIATTR_SW_WAR
	.align		4
.L_15:
        /*0050*/ 	.byte	0x04, 0x36
        /*0052*/ 	.short	(.L_17 - .L_16)
.L_16:
        /*0054*/ 	.word	0x00000008
.L_17:


//--------------------- .nv.callgraph             --------------------------
	.section	.nv.callgraph,"",@"SHT_CUDA_CALLGRAPH"
	.align	4
	.sectionentsize	8
	.align		4
        /*0000*/ 	.word	0x00000000
	.align		4
        /*0004*/ 	.word	0xffffffff
	.align		4
        /*0008*/ 	.word	0x00000000
	.align		4
        /*000c*/ 	.word	0xfffffffe
	.align		4
        /*0010*/ 	.word	0x00000000
	.align		4
        /*0014*/ 	.word	0xfffffffd
	.align		4
        /*0018*/ 	.word	0x00000000
	.align		4
        /*001c*/ 	.word	0xfffffffc


//--------------------- .text._Z3addPiS_          --------------------------
	.section	.text._Z3addPiS_,"ax",@progbits
	.align	128
        .global         _Z3addPiS_
        .type           _Z3addPiS_,@function
        .size           _Z3addPiS_,(.L_x_1 - _Z3addPiS_)
        .other          _Z3addPiS_,@"STO_CUDA_ENTRY STV_DEFAULT"
_Z3addPiS_:
.text._Z3addPiS_:
[----:B------:R-:W-:Y:S01]  /*0000*/  LDC R1, c[0x0][0x37c] ;  /* 0x0000df00ff017b82 */ /* 0x000fe20000000800 */
[----:B------:R-:W0:Y:S07]  /*0010*/  S2R R7, SR_TID.X ;  /* 0x0000000000077919 */ /* 0x000e2e0000002100 */
[----:B------:R-:W0:Y:S01]  /*0020*/  LDC.64 R2, c[0x0][0x388] ;  /* 0x0000e200ff027b82 */ /* 0x000e220000000a00 */
[----:B------:R-:W1:Y:S07]  /*0030*/  LDCU.64 UR4, c[0x0][0x358] ;  /* 0x00006b00ff0477ac */ /* 0x000e6e0008000a00 */
[----:B------:R-:W2:Y:S01]  /*0040*/  LDC.64 R4, c[0x0][0x380] ;  /* 0x0000e000ff047b82 */ /* 0x000ea20000000a00 */
[----:B0-----:R-:W-:-:S06]  /*0050*/  IMAD.WIDE.U32 R2, R7, 0x4, R2 ;  /* 0x0000000407027825 */ /* 0x001fcc00078e0002 */
[----:B-1----:R-:W3:Y:S01]  /*0060*/  LDG.E R3, desc[UR4][R2.64] ;  /* 0x0000000402037981 */ /* 0x002ee2000c1e1900 */
[----:B--2---:R-:W-:-:S05]  /*0070*/  IMAD.WIDE.U32 R4, R7, 0x4, R4 ;  /* 0x0000000407047825 */ /* 0x004fca00078e0004 */
[----:B---3--:R-:W-:Y:S01]  /*0080*/  STG.E desc[UR4][R4.64], R3 ;  /* 0x0000000304007986 */ /* 0x008fe2000c101904 */
[----:B------:R-:W-:Y:S05]  /*0090*/  EXIT ;  /* 0x000000000000794d */ /* 0x000fea0003800000 */
.L_x_0:
[----:B------:R-:W-:-:S00]  /*00a0*/  BRA `(.L_x_0) ;  /* 0xfffffffc00fc7947 */ /* 0x000fc0000383ffff */
[----:B------:R-:W-:-:S00]  /*00b0*/  NOP ;  /* 0x0000000000007918 */ /* 0x000fc00000000000 */
        /* <DEDUP_REMOVED lines=12> */
.L_x_1:


//--------------------- .nv.shared.reserved.0     --------------------------
	.section	.nv.shared.reserved.0,"aw",@nobits
	.weak		__nv_reservedSMEM_offset_0_alias
	.size		__nv_reservedSMEM_offset_0_alias, 0, 64
	.other		__nv_reservedSMEM_offset_0_alias,@"STO_CUDA_RESERVED_SHARED STV_DEFAULT"
__nv_reservedSMEM_offset_0_alias:
	.zero		0
	.zero		64


//--------------------- .nv.constant0._Z3addPiS_  --------------------------
	.section	.nv.constant0._Z3addPiS_,"a",@progbits
	.sectionflags	@""
	.align	4
.nv.constant0._Z3addPiS_:
	.zero		912


//--------------------- SYMBOLS --------------------------

	.type		.nv.reservedSmem.offset0,@object
	.size		.nv.reservedSmem.offset0,0x4
